	.headerflags	@"EF_CUDA_TEXMODE_UNIFIED EF_CUDA_64BIT_ADDRESS EF_CUDA_ACCELERATORS EF_CUDA_SM90 EF_CUDA_VIRTUAL_SM(EF_CUDA_SM90)"
	.elftype	@"ET_EXEC"


//--------------------- .nv.info                  --------------------------
	.section	.nv.info,"",@"SHT_CUDA_INFO"
	.align	4


	//----- nvinfo : EIATTR_REGCOUNT
	.align		4
        /*0000*/ 	.byte	0x04, 0x2f
        /*0002*/ 	.short	(.L_3 - .L_2)
	.align		4
.L_2:
        /*0004*/ 	.word	index@(triton_per_fused_add_mse_loss_mul_std_sub_0)
        /*0008*/ 	.word	0x00000015


	//----- nvinfo : EIATTR_MIN_STACK_SIZE
	.align		4
.L_3:
        /*000c*/ 	.byte	0x04, 0x12
        /*000e*/ 	.short	(.L_5 - .L_4)
	.align		4
.L_4:
        /*0010*/ 	.word	index@(triton_per_fused_add_mse_loss_mul_std_sub_0)
        /*0014*/ 	.word	0x00000000


	//----- nvinfo : EIATTR_FRAME_SIZE
	.align		4
.L_5:
        /*0018*/ 	.byte	0x04, 0x11
        /*001a*/ 	.short	(.L_7 - .L_6)
	.align		4
.L_6:
        /*001c*/ 	.word	index@(triton_per_fused_add_mse_loss_mul_std_sub_0)
        /*0020*/ 	.word	0x00000000


	//----- nvinfo : EIATTR_MIN_STACK_SIZE
	.align		4
.L_7:
        /*0024*/ 	.byte	0x04, 0x12
        /*0026*/ 	.short	(.L_9 - .L_8)
	.align		4
.L_8:
        /*0028*/ 	.word	index@(triton_per_fused_add_mse_loss_mul_std_sub_0)
        /*002c*/ 	.word	0x00000000
.L_9:


//--------------------- .nv.info.triton_per_fused_add_mse_loss_mul_std_sub_0 --------------------------
	.section	.nv.info.triton_per_fused_add_mse_loss_mul_std_sub_0,"",@"SHT_CUDA_INFO"
	.sectionflags	@""
	.align	4


	//----- nvinfo : EIATTR_CUDA_API_VERSION
	.align		4
        /*0000*/ 	.byte	0x04, 0x37
        /*0002*/ 	.short	(.L_11 - .L_10)
.L_10:
        /*0004*/ 	.word	0x0000007c


	//----- nvinfo : EIATTR_KPARAM_INFO
	.align		4
.L_11:
        /*0008*/ 	.byte	0x04, 0x17
        /*000a*/ 	.short	(.L_13 - .L_12)
.L_12:
        /*000c*/ 	.word	0x00000000
        /*0010*/ 	.short	0x0003
        /*0012*/ 	.short	0x0018
        /*0014*/ 	.byte	0x00, 0xf0, 0x11, 0x00


	//----- nvinfo : EIATTR_KPARAM_INFO
	.align		4
.L_13:
        /*0018*/ 	.byte	0x04, 0x17
        /*001a*/ 	.short	(.L_15 - .L_14)
.L_14:
        /*001c*/ 	.word	0x00000000
        /*0020*/ 	.short	0x0002
        /*0022*/ 	.short	0x0010
        /*0024*/ 	.byte	0x00, 0xf4, 0x21, 0x00


	//----- nvinfo : EIATTR_KPARAM_INFO
	.align		4
.L_15:
        /*0028*/ 	.byte	0x04, 0x17
        /*002a*/ 	.short	(.L_17 - .L_16)
.L_16:
        /*002c*/ 	.word	0x00000000
        /*0030*/ 	.short	0x0001
        /*0032*/ 	.short	0x0008
        /*0034*/ 	.byte	0x00, 0xf4, 0x21, 0x00


	//----- nvinfo : EIATTR_KPARAM_INFO
	.align		4
.L_17:
        /*0038*/ 	.byte	0x04, 0x17
        /*003a*/ 	.short	(.L_19 - .L_18)
.L_18:
        /*003c*/ 	.word	0x00000000
        /*0040*/ 	.short	0x0000
        /*0042*/ 	.short	0x0000
        /*0044*/ 	.byte	0x00, 0xf4, 0x21, 0x00


	//----- nvinfo : EIATTR_SPARSE_MMA_MASK
	.align		4
.L_19:
        /*0048*/ 	.byte	0x03, 0x50
        /*004a*/ 	.short	0x0000


	//----- nvinfo : EIATTR_MAXREG_COUNT
	.align		4
        /*004c*/ 	.byte	0x03, 0x1b
        /*004e*/ 	.short	0x00ff


	//----- nvinfo : EIATTR_COOP_GROUP_MASK_REGIDS
	.align		4
        /*0050*/ 	.byte	0x04, 0x29
        /*0052*/ 	.short	(.L_21 - .L_20)


	//   ....[0]....
.L_20:
        /*0054*/ 	.word	0xffffffff


	//   ....[1]....
        /*0058*/ 	.word	0xffffffff


	//   ....[2]....
        /*005c*/ 	.word	0xffffffff


	//   ....[3]....
        /*0060*/ 	.word	0xffffffff


	//   ....[4]....
        /*0064*/ 	.word	0xffffffff


	//   ....[5]....
        /*0068*/ 	.word	0xffffffff


	//   ....[6]....
        /*006c*/ 	.word	0xffffffff


	//   ....[7]....
        /*0070*/ 	.word	0xffffffff


	//   ....[8]....
        /*0074*/ 	.word	0xffffffff


	//   ....[9]....
        /*0078*/ 	.word	0xffffffff


	//   ....[10]....
        /*007c*/ 	.word	0xffffffff


	//   ....[11]....
        /*0080*/ 	.word	0xffffffff


	//   ....[12]....
        /*0084*/ 	.word	0xffffffff


	//   ....[13]....
        /*0088*/ 	.word	0xffffffff


	//   ....[14]....
        /*008c*/ 	.word	0xffffffff


	//   ....[15]....
        /*0090*/ 	.word	0xffffffff


	//   ....[16]....
        /*0094*/ 	.word	0xffffffff


	//   ....[17]....
        /*0098*/ 	.word	0xffffffff


	//----- nvinfo : EIATTR_COOP_GROUP_INSTR_OFFSETS
	.align		4
.L_21:
        /*009c*/ 	.byte	0x04, 0x28
        /*009e*/ 	.short	(.L_23 - .L_22)


	//   ....[0]....
.L_22:
        /*00a0*/ 	.word	0x00000180


	//   ....[1]....
        /*00a4*/ 	.word	0x000001a0


	//   ....[2]....
        /*00a8*/ 	.word	0x000001c0


	//   ....[3]....
        /*00ac*/ 	.word	0x00000210


	//   ....[4]....
        /*00b0*/ 	.word	0x00000220


	//   ....[5]....
        /*00b4*/ 	.word	0x00000240


	//   ....[6]....
        /*00b8*/ 	.word	0x00000270


	//   ....[7]....
        /*00bc*/ 	.word	0x000002d0


	//   ....[8]....
        /*00c0*/ 	.word	0x00000300


	//   ....[9]....
        /*00c4*/ 	.word	0x00000310


	//   ....[10]....
        /*00c8*/ 	.word	0x00000390


	//   ....[11]....
        /*00cc*/ 	.word	0x00000400


	//   ....[12]....
        /*00d0*/ 	.word	0x000004e0


	//   ....[13]....
        /*00d4*/ 	.word	0x00000500


	//   ....[14]....
        /*00d8*/ 	.word	0x00000520


	//   ....[15]....
        /*00dc*/ 	.word	0x00000550


	//   ....[16]....
        /*00e0*/ 	.word	0x00000570


	//   ....[17]....
        /*00e4*/ 	.word	0x000005c0


	//----- nvinfo : EIATTR_EXIT_INSTR_OFFSETS
	.align		4
.L_23:
        /*00e8*/ 	.byte	0x04, 0x1c
        /*00ea*/ 	.short	(.L_25 - .L_24)


	//   ....[0]....
.L_24:
        /*00ec*/ 	.word	0x00000650


	//   ....[1]....
        /*00f0*/ 	.word	0x000006c0


	//----- nvinfo : EIATTR_REQNTID
	.align		4
.L_25:
        /*00f4*/ 	.byte	0x04, 0x10
        /*00f6*/ 	.short	(.L_27 - .L_26)
.L_26:
        /*00f8*/ 	.word	0x00000040
        /*00fc*/ 	.word	0x00000001
        /*0100*/ 	.word	0x00000001


	//----- nvinfo : EIATTR_CBANK_PARAM_SIZE
	.align		4
.L_27:
        /*0104*/ 	.byte	0x03, 0x19
        /*0106*/ 	.short	0x001c


	//----- nvinfo : EIATTR_PARAM_CBANK
	.align		4
        /*0108*/ 	.byte	0x04, 0x0a
        /*010a*/ 	.short	(.L_29 - .L_28)
	.align		4
.L_28:
        /*010c*/ 	.word	index@(.nv.constant0.triton_per_fused_add_mse_loss_mul_std_sub_0)
        /*0110*/ 	.short	0x0210
        /*0112*/ 	.short	0x001c


	//----- nvinfo : EIATTR_SW_WAR
	.align		4
.L_29:
        /*0114*/ 	.byte	0x04, 0x36
        /*0116*/ 	.short	(.L_31 - .L_30)
.L_30:
        /*0118*/ 	.word	0x00000008
.L_31:


//--------------------- .nv.callgraph             --------------------------
	.section	.nv.callgraph,"",@"SHT_CUDA_CALLGRAPH"
	.align	4
	.sectionentsize	8
	.align		4
        /*0000*/ 	.word	0x00000000
	.align		4
        /*0004*/ 	.word	0xffffffff
	.align		4
        /*0008*/ 	.word	0x00000000
	.align		4
        /*000c*/ 	.word	0xfffffffe
	.align		4
        /*0010*/ 	.word	0x00000000
	.align		4
        /*0014*/ 	.word	0xfffffffd
	.align		4
        /*0018*/ 	.word	0x00000000
	.align		4
        /*001c*/ 	.word	0xfffffffc


//--------------------- .nv.constant4             --------------------------
	.section	.nv.constant4,"a",@progbits
	.align	8
	.align		8
.nv.constant4:
        /*0000*/ 	.dword	_$_str
	.align		8
        /*0008*/ 	.dword	_$_str_$_2


//--------------------- .text.triton_per_fused_add_mse_loss_mul_std_sub_0 --------------------------
	.section	.text.triton_per_fused_add_mse_loss_mul_std_sub_0,"ax",@progbits
	.sectionflags	@"SHF_BARRIERS=1"
	.align	128
        .global         triton_per_fused_add_mse_loss_mul_std_sub_0
        .type           triton_per_fused_add_mse_loss_mul_std_sub_0,@function
        .size           triton_per_fused_add_mse_loss_mul_std_sub_0,(.L_x_1 - triton_per_fused_add_mse_loss_mul_std_sub_0)
        .other          triton_per_fused_add_mse_loss_mul_std_sub_0,@"STO_CUDA_ENTRY STV_DEFAULT"
triton_per_fused_add_mse_loss_mul_std_sub_0:
.text.triton_per_fused_add_mse_loss_mul_std_sub_0:
[----:B------:R-:W0:Y:S02]  /*0000*/  LDC R1, c[0x0][0x28] ;  /* 0x00000a00ff017b82 */ /* 0x000e240000000800 */
[----:B------:R-:W1:Y:S01]  /*0010*/  S2R R16, SR_TID.X ;  /* 0x0000000000107919 */ /* 0x000e620000002100 */
[----:B------:R-:W2:Y:S01]  /*0020*/  LDC.64 R8, c[0x0][0x220] ;  /* 0x00008800ff087b82 */ /* 0x000ea20000000a00 */
[----:B------:R-:W-:-:S07]  /*0030*/  ULDC.64 UR6, c[0x0][0x208] ;  /* 0x0000820000067ab9 */ /* 0x000fce0000000a00 */
[----:B------:R-:W3:Y:S01]  /*0040*/  LDC.64 R14, c[0x0][0x218] ;  /* 0x00008600ff0e7b82 */ /* 0x000ee20000000a00 */
[----:B-1----:R-:W-:-:S04]  /*0050*/  SHF.L.U32 R0, R16, 0x2, RZ ;  /* 0x0000000210007819 */ /* 0x002fc800000006ff */
[----:B------:R-:W-:-:S05]  /*0060*/  LOP3.LUT R5, R0, 0xfc, RZ, 0xc0, !PT ;  /* 0x000000fc00057812 */ /* 0x000fca00078ec0ff */
[----:B--2---:R-:W-:-:S04]  /*0070*/  IMAD.WIDE.U32 R8, R5, 0x4, R8 ;  /* 0x0000000405087825 */ /* 0x004fc800078e0008 */
[----:B---3--:R-:W-:Y:S02]  /*0080*/  IMAD.WIDE.U32 R14, R5, 0x4, R14 ;  /* 0x00000004050e7825 */ /* 0x008fe400078e000e */
[----:B------:R-:W2:Y:S04]  /*0090*/  LDG.E.128 R8, desc[UR6][R8.64] ;  /* 0x0000000608087981 */ /* 0x000ea8000c1e1d00 */
[----:B------:R-:W2:Y:S01]  /*00a0*/  LDG.E.128 R4, desc[UR6][R14.64] ;  /* 0x000000060e047981 */ /* 0x000ea2000c1e1d00 */
[----:B------:R-:W1:Y:S01]  /*00b0*/  S2UR UR5, SR_CgaCtaId ;  /* 0x00000000000579c3 */ /* 0x000e620000008800 */
[C---:B------:R-:W-:Y:S01]  /*00c0*/  LOP3.LUT P1, RZ, R16.reuse, 0x1f, RZ, 0xc0, !PT ;  /* 0x0000001f10ff7812 */ /* 0x040fe2000782c0ff */
[----:B------:R-:W-:Y:S01]  /*00d0*/  UMOV UR4, 0x400 ;  /* 0x0000040000047882 */ /* 0x000fe20000000000 */
[----:B------:R-:W-:Y:S01]  /*00e0*/  ISETP.GE.AND P2, PT, R16, 0x2, PT ;  /* 0x000000021000780c */ /* 0x000fe20003f46270 */
[----:B-1----:R-:W-:Y:S01]  /*00f0*/  UPRMT UR4, UR5, 0x654, UR4 ;  /* 0x0000065405047896 */ /* 0x002fe20008000004 */
[----:B--2---:R-:W-:Y:S01]  /*0100*/  FADD R5, R5, -R9 ;  /* 0x8000000905057221 */ /* 0x004fe20000000000 */
[----:B------:R-:W-:-:S03]  /*0110*/  FADD R4, R4, -R8 ;  /* 0x8000000804047221 */ /* 0x000fc60000000000 */
[----:B------:R-:W-:Y:S01]  /*0120*/  FMUL R13, R5, R5 ;  /* 0x00000005050d7220 */ /* 0x000fe20000400000 */
[----:B------:R-:W-:-:S03]  /*0130*/  FADD R6, R6, -R10 ;  /* 0x8000000a06067221 */ /* 0x000fc60000000000 */
[----:B------:R-:W-:Y:S01]  /*0140*/  FFMA R13, R4, R4, R13 ;  /* 0x00000004040d7223 */ /* 0x000fe2000000000d */
[----:B------:R-:W-:-:S03]  /*0150*/  FADD R7, R7, -R11 ;  /* 0x8000000b07077221 */ /* 0x000fc60000000000 */
[----:B------:R-:W-:-:S04]  /*0160*/  FFMA R10, R6, R6, R13 ;  /* 0x00000006060a7223 */ /* 0x000fc8000000000d */
[----:B------:R-:W-:-:S05]  /*0170*/  FFMA R10, R7, R7, R10 ;  /* 0x00000007070a7223 */ /* 0x000fca000000000a */
[----:B------:R-:W1:Y:S02]  /*0180*/  SHFL.BFLY PT, R11, R10, 0x10, 0x1f ;  /* 0x0e001f000a0b7f89 */ /* 0x000e6400000e0000 */
[----:B-1----:R-:W-:-:S05]  /*0190*/  FADD R11, R10, R11 ;  /* 0x0000000b0a0b7221 */ /* 0x002fca0000000000 */
[----:B------:R-:W1:Y:S02]  /*01a0*/  SHFL.BFLY PT, R8, R11, 0x8, 0x1f ;  /* 0x0d001f000b087f89 */ /* 0x000e6400000e0000 */
[----:B-1----:R-:W-:-:S05]  /*01b0*/  FADD R8, R11, R8 ;  /* 0x000000080b087221 */ /* 0x002fca0000000000 */
[----:B------:R-:W1:Y:S01]  /*01c0*/  SHFL.BFLY PT, R9, R8, 0x4, 0x1f ;  /* 0x0c801f0008097f89 */ /* 0x000e6200000e0000 */
[----:B------:R-:W-:-:S04]  /*01d0*/  FADD R13, R4, R5 ;  /* 0x00000005040d7221 */ /* 0x000fc80000000000 */
[----:B------:R-:W-:-:S04]  /*01e0*/  FADD R14, R6, R13 ;  /* 0x0000000d060e7221 */ /* 0x000fc80000000000 */
[----:B------:R-:W-:Y:S01]  /*01f0*/  FADD R13, R7, R14 ;  /* 0x0000000e070d7221 */ /* 0x000fe20000000000 */
[----:B-1----:R-:W-:-:S05]  /*0200*/  FADD R9, R8, R9 ;  /* 0x0000000908097221 */ /* 0x002fca0000000000 */
[----:B------:R-:W1:Y:S04]  /*0210*/  SHFL.BFLY PT, R14, R9, 0x2, 0x1f ;  /* 0x0c401f00090e7f89 */ /* 0x000e6800000e0000 */
[----:B------:R-:W2:Y:S01]  /*0220*/  SHFL.BFLY PT, R18, R13, 0x10, 0x1f ;  /* 0x0e001f000d127f89 */ /* 0x000ea200000e0000 */
[----:B-1----:R-:W-:-:S05]  /*0230*/  FADD R14, R9, R14 ;  /* 0x0000000e090e7221 */ /* 0x002fca0000000000 */
[----:B------:R-:W1:Y:S01]  /*0240*/  SHFL.BFLY PT, R11, R14, 0x1, 0x1f ;  /* 0x0c201f000e0b7f89 */ /* 0x000e6200000e0000 */
[----:B--2---:R-:W-:Y:S01]  /*0250*/  FADD R18, R13, R18 ;  /* 0x000000120d127221 */ /* 0x004fe20000000000 */
[----:B------:R-:W-:-:S04]  /*0260*/  SHF.R.U32.HI R8, RZ, 0x3, R16 ;  /* 0x00000003ff087819 */ /* 0x000fc80000011610 */
[----:B------:R-:W2:Y:S01]  /*0270*/  SHFL.BFLY PT, R15, R18, 0x8, 0x1f ;  /* 0x0d001f00120f7f89 */ /* 0x000ea200000e0000 */
[----:B------:R-:W-:Y:S01]  /*0280*/  LOP3.LUT R8, R8, 0x4, RZ, 0xc0, !PT ;  /* 0x0000000408087812 */ /* 0x000fe200078ec0ff */
[----:B-1----:R-:W-:-:S05]  /*0290*/  FADD R11, R14, R11 ;  /* 0x0000000b0e0b7221 */ /* 0x002fca0000000000 */
[----:B------:R-:W-:Y:S01]  /*02a0*/  @!P1 STS [R8+UR4], R11 ;  /* 0x0000000b08009988 */ /* 0x000fe20008000804 */
[----:B------:R-:W-:Y:S01]  /*02b0*/  BAR.SYNC.DEFER_BLOCKING 0x0 ;  /* 0x0000000000007b1d */ /* 0x000fe20000010000 */
[----:B--2---:R-:W-:-:S05]  /*02c0*/  FADD R15, R18, R15 ;  /* 0x0000000f120f7221 */ /* 0x004fca0000000000 */
[----:B------:R-:W1:Y:S04]  /*02d0*/  SHFL.BFLY PT, R10, R15, 0x4, 0x1f ;  /* 0x0c801f000f0a7f89 */ /* 0x000e6800000e0000 */
[----:B------:R-:W2:Y:S01]  /*02e0*/  @!P2 LDS R12, [R0+UR4] ;  /* 0x00000004000ca984 */ /* 0x000ea20008000800 */
[----:B-1----:R-:W-:-:S05]  /*02f0*/  FADD R13, R15, R10 ;  /* 0x0000000a0f0d7221 */ /* 0x002fca0000000000 */
[----:B------:R-:W1:Y:S04]  /*0300*/  SHFL.BFLY PT, R10, R13, 0x2, 0x1f ;  /* 0x0c401f000d0a7f89 */ /* 0x000e6800000e0000 */
[----:B--2---:R-:W2:Y:S01]  /*0310*/  SHFL.BFLY PT, R9, R12, 0x1, 0x1f ;  /* 0x0c201f000c097f89 */ /* 0x004ea200000e0000 */
[----:B-1----:R-:W-:Y:S01]  /*0320*/  FADD R14, R13, R10 ;  /* 0x0000000a0d0e7221 */ /* 0x002fe20000000000 */
[----:B------:R-:W-:-:S04]  /*0330*/  LOP3.LUT R10, R16, 0x1, RZ, 0xc0, !PT ;  /* 0x00000001100a7812 */ /* 0x000fc800078ec0ff */
[----:B------:R-:W-:-:S04]  /*0340*/  ISETP.NE.U32.AND P0, PT, R10, 0x1, PT ;  /* 0x000000010a00780c */ /* 0x000fc80003f05070 */
[----:B------:R-:W-:Y:S01]  /*0350*/  ISETP.LT.AND P0, PT, R16, 0x2, P0 ;  /* 0x000000021000780c */ /* 0x000fe20000701270 */
[----:B--2---:R-:W-:-:S12]  /*0360*/  FADD R11, R12, R9 ;  /* 0x000000090c0b7221 */ /* 0x004fd80000000000 */
[----:B------:R-:W-:Y:S01]  /*0370*/  @P0 STS [R0+UR4], R11 ;  /* 0x0000000b00000988 */ /* 0x000fe20008000804 */
[----:B------:R-:W-:Y:S06]  /*0380*/  BAR.SYNC.DEFER_BLOCKING 0x0 ;  /* 0x0000000000007b1d */ /* 0x000fec0000010000 */
[----:B------:R-:W1:Y:S04]  /*0390*/  SHFL.BFLY PT, R15, R14, 0x1, 0x1f ;  /* 0x0c201f000e0f7f89 */ /* 0x000e6800000e0000 */
[----:B------:R-:W-:Y:S01]  /*03a0*/  LDS R9, [UR4] ;  /* 0x00000004ff097984 */ /* 0x000fe20008000800 */
[----:B-1----:R-:W-:Y:S01]  /*03b0*/  FADD R15, R14, R15 ;  /* 0x0000000f0e0f7221 */ /* 0x002fe20000000000 */
[----:B------:R-:W-:Y:S06]  /*03c0*/  BAR.SYNC.DEFER_BLOCKING 0x0 ;  /* 0x0000000000007b1d */ /* 0x000fec0000010000 */
[----:B------:R-:W-:Y:S02]  /*03d0*/  @!P1 STS [R8+UR4], R15 ;  /* 0x0000000f08009988 */ /* 0x000fe40008000804 */
[----:B------:R-:W-:Y:S06]  /*03e0*/  BAR.SYNC.DEFER_BLOCKING 0x0 ;  /* 0x0000000000007b1d */ /* 0x000fec0000010000 */
[----:B------:R-:W1:Y:S04]  /*03f0*/  @!P2 LDS R3, [R0+UR4] ;  /* 0x000000040003a984 */ /* 0x000e680008000800 */
[----:B-1----:R-:W1:Y:S02]  /*0400*/  SHFL.BFLY PT, R10, R3, 0x1, 0x1f ;  /* 0x0c201f00030a7f89 */ /* 0x002e6400000e0000 */
[----:B-1----:R-:W-:-:S05]  /*0410*/  FADD R13, R3, R10 ;  /* 0x0000000a030d7221 */ /* 0x002fca0000000000 */
[----:B------:R-:W-:Y:S01]  /*0420*/  @P0 STS [R0+UR4], R13 ;  /* 0x0000000d00000988 */ /* 0x000fe20008000804 */
[----:B------:R-:W-:Y:S06]  /*0430*/  BAR.SYNC.DEFER_BLOCKING 0x0 ;  /* 0x0000000000007b1d */ /* 0x000fec0000010000 */
[----:B------:R-:W1:Y:S02]  /*0440*/  LDS R10, [UR4] ;  /* 0x00000004ff0a7984 */ /* 0x000e640008000800 */
[----:B-1----:R-:W-:-:S04]  /*0450*/  FADD R10, RZ, R10 ;  /* 0x0000000aff0a7221 */ /* 0x002fc80000000000 */
[C---:B------:R-:W-:Y:S01]  /*0460*/  FFMA R5, R10.reuse, -0.00390625, R5 ;  /* 0xbb8000000a057823 */ /* 0x040fe20000000005 */
[----:B------:R-:W-:-:S03]  /*0470*/  FFMA R4, R10, -0.00390625, R4 ;  /* 0xbb8000000a047823 */ /* 0x000fc60000000004 */
[----:B------:R-:W-:Y:S01]  /*0480*/  FMUL R5, R5, R5 ;  /* 0x0000000505057220 */ /* 0x000fe20000400000 */
[----:B------:R-:W-:-:S03]  /*0490*/  FFMA R6, R10, -0.00390625, R6 ;  /* 0xbb8000000a067823 */ /* 0x000fc60000000006 */
[----:B------:R-:W-:Y:S01]  /*04a0*/  FFMA R5, R4, R4, R5 ;  /* 0x0000000404057223 */ /* 0x000fe20000000005 */
[----:B------:R-:W-:-:S03]  /*04b0*/  FFMA R7, R10, -0.00390625, R7 ;  /* 0xbb8000000a077823 */ /* 0x000fc60000000007 */
[----:B------:R-:W-:-:S04]  /*04c0*/  FFMA R6, R6, R6, R5 ;  /* 0x0000000606067223 */ /* 0x000fc80000000005 */
[----:B------:R-:W-:-:S05]  /*04d0*/  FFMA R6, R7, R7, R6 ;  /* 0x0000000707067223 */ /* 0x000fca0000000006 */
[----:B------:R-:W1:Y:S02]  /*04e0*/  SHFL.BFLY PT, R3, R6, 0x10, 0x1f ;  /* 0x0e001f0006037f89 */ /* 0x000e6400000e0000 */
[----:B-1----:R-:W-:-:S05]  /*04f0*/  FADD R3, R6, R3 ;  /* 0x0000000306037221 */ /* 0x002fca0000000000 */
[----:B------:R-:W1:Y:S02]  /*0500*/  SHFL.BFLY PT, R4, R3, 0x8, 0x1f ;  /* 0x0d001f0003047f89 */ /* 0x000e6400000e0000 */
[----:B-1----:R-:W-:-:S05]  /*0510*/  FADD R4, R3, R4 ;  /* 0x0000000403047221 */ /* 0x002fca0000000000 */
[----:B------:R-:W1:Y:S02]  /*0520*/  SHFL.BFLY PT, R5, R4, 0x4, 0x1f ;  /* 0x0c801f0004057f89 */ /* 0x000e6400000e0000 */
[----:B-1----:R-:W-:Y:S01]  /*0530*/  FADD R5, R4, R5 ;  /* 0x0000000504057221 */ /* 0x002fe20000000000 */
[----:B------:R-:W-:Y:S06]  /*0540*/  BAR.SYNC.DEFER_BLOCKING 0x0 ;  /* 0x0000000000007b1d */ /* 0x000fec0000010000 */
[----:B------:R-:W1:Y:S02]  /*0550*/  SHFL.BFLY PT, R10, R5, 0x2, 0x1f ;  /* 0x0c401f00050a7f89 */ /* 0x000e6400000e0000 */
[----:B-1----:R-:W-:-:S05]  /*0560*/  FADD R10, R5, R10 ;  /* 0x0000000a050a7221 */ /* 0x002fca0000000000 */
[----:B------:R-:W1:Y:S02]  /*0570*/  SHFL.BFLY PT, R7, R10, 0x1, 0x1f ;  /* 0x0c201f000a077f89 */ /* 0x000e6400000e0000 */
[----:B-1----:R-:W-:-:S05]  /*0580*/  FADD R7, R10, R7 ;  /* 0x000000070a077221 */ /* 0x002fca0000000000 */
[----:B------:R-:W-:Y:S01]  /*0590*/  @!P1 STS [R8+UR4], R7 ;  /* 0x0000000708009988 */ /* 0x000fe20008000804 */
[----:B------:R-:W-:Y:S06]  /*05a0*/  BAR.SYNC.DEFER_BLOCKING 0x0 ;  /* 0x0000000000007b1d */ /* 0x000fec0000010000 */
[----:B------:R-:W1:Y:S04]  /*05b0*/  @!P2 LDS R2, [R0+UR4] ;  /* 0x000000040002a984 */ /* 0x000e680008000800 */
[----:B-1----:R-:W1:Y:S02]  /*05c0*/  SHFL.BFLY PT, R3, R2, 0x1, 0x1f ;  /* 0x0c201f0002037f89 */ /* 0x002e6400000e0000 */
[----:B-1----:R-:W-:-:S05]  /*05d0*/  FADD R3, R2, R3 ;  /* 0x0000000302037221 */ /* 0x002fca0000000000 */
[----:B------:R-:W-:Y:S01]  /*05e0*/  @P0 STS [R0+UR4], R3 ;  /* 0x0000000300000988 */ /* 0x000fe20008000804 */
[----:B------:R-:W-:Y:S06]  /*05f0*/  BAR.SYNC.DEFER_BLOCKING 0x0 ;  /* 0x0000000000007b1d */ /* 0x000fec0000010000 */
[----:B------:R-:W1:Y:S02]  /*0600*/  LDS R4, [UR4] ;  /* 0x00000004ff047984 */ /* 0x000e640008000800 */
[----:B------:R-:W-:Y:S01]  /*0610*/  BAR.SYNC.DEFER_BLOCKING 0x0 ;  /* 0x0000000000007b1d */ /* 0x000fe20000010000 */
[----:B------:R-:W-:Y:S01]  /*0620*/  LOP3.LUT P0, RZ, R16, 0x3f, RZ, 0xc0, !PT ;  /* 0x0000003f10ff7812 */ /* 0x000fe2000780c0ff */
[----:B-1----:R-:W-:-:S04]  /*0630*/  FADD R4, RZ, R4 ;  /* 0x00000004ff047221 */ /* 0x002fc80000000000 */
[----:B------:R-:W-:-:S08]  /*0640*/  FMUL R4, R4, 0.0039215688593685626984 ;  /* 0x3b80808104047820 */ /* 0x000fd00000400000 */
[----:B------:R-:W-:Y:S05]  /*0650*/  @P0 EXIT ;  /* 0x000000000000094d */ /* 0x000fea0003800000 */
[----:B------:R-:W0:Y:S01]  /*0660*/  LDC.64 R2, c[0x0][0x210] ;  /* 0x00008400ff027b82 */ /* 0x000e220000000a00 */
[----:B------:R-:W1:Y:S01]  /*0670*/  MUFU.SQRT R5, R4 ;  /* 0x0000000400057308 */ /* 0x000e620000002000 */
[----:B------:R-:W-:-:S04]  /*0680*/  FADD R0, RZ, R9 ;  /* 0x00000009ff007221 */ /* 0x000fc80000000000 */
[----:B------:R-:W-:-:S04]  /*0690*/  FMUL R0, R0, 0.00390625 ;  /* 0x3b80000000007820 */ /* 0x000fc80000400000 */
[----:B-1----:R-:W-:-:S05]  /*06a0*/  FFMA R5, RZ, R5, R0 ;  /* 0x00000005ff057223 */ /* 0x002fca0000000000 */
[----:B0-----:R-:W-:Y:S01]  /*06b0*/  STG.E desc[UR6][R2.64], R5 ;  /* 0x0000000502007986 */ /* 0x001fe2000c101906 */
[----:B------:R-:W-:Y:S05]  /*06c0*/  EXIT ;  /* 0x000000000000794d */ /* 0x000fea0003800000 */
.L_x_0:
[----:B------:R-:W-:-:S00]  /*06d0*/  BRA `(.L_x_0) ;  /* 0xfffffffc00fc7947 */ /* 0x000fc0000383ffff */
[----:B------:R-:W-:-:S00]  /*06e0*/  NOP ;  /* 0x0000000000007918 */ /* 0x000fc00000000000 */
        /* <DEDUP_REMOVED lines=9> */
.L_x_1:


//--------------------- .nv.global.init           --------------------------
	.section	.nv.global.init,"aw",@progbits
.nv.global.init:
	.type		_$_str,@object
	.size		_$_str,(_$_str_$_2 - _$_str)
_$_str:
        /*0000*/ 	.byte	0x5f, 0x5f, 0x43, 0x55, 0x44, 0x41, 0x5f, 0x46, 0x54, 0x5a, 0x00
	.type		_$_str_$_2,@object
	.size		_$_str_$_2,(.L_1 - _$_str_$_2)
_$_str_$_2:
        /*000b*/ 	.byte	0x5f, 0x5f, 0x43, 0x55, 0x44, 0x41, 0x5f, 0x50, 0x52, 0x45, 0x43, 0x5f, 0x53, 0x51, 0x52, 0x54
        /*001b*/ 	.byte	0x00
.L_1:


//--------------------- .nv.shared.triton_per_fused_add_mse_loss_mul_std_sub_0 --------------------------
	.section	.nv.shared.triton_per_fused_add_mse_loss_mul_std_sub_0,"aw",@nobits
	.sectionflags	@""
	.align	16
	.zero		1024


//--------------------- .nv.constant0.triton_per_fused_add_mse_loss_mul_std_sub_0 --------------------------
	.section	.nv.constant0.triton_per_fused_add_mse_loss_mul_std_sub_0,"a",@progbits
	.sectionflags	@""
	.align	4
.nv.constant0.triton_per_fused_add_mse_loss_mul_std_sub_0:
	.zero		556
